	.headerflags	@"EF_CUDA_TEXMODE_UNIFIED EF_CUDA_64BIT_ADDRESS EF_CUDA_ACCELERATORS EF_CUDA_SM90 EF_CUDA_VIRTUAL_SM(EF_CUDA_SM90)"
	.elftype	@"ET_EXEC"


//--------------------- .nv.info                  --------------------------
	.section	.nv.info,"",@"SHT_CUDA_INFO"
	.align	4


	//----- nvinfo : EIATTR_REGCOUNT
	.align		4
        /*0000*/ 	.byte	0x04, 0x2f
        /*0002*/ 	.short	(.L_1 - .L_0)
	.align		4
.L_0:
        /*0004*/ 	.word	index@(triton_poi_fused__to_copy_arange_clamp_mul_sub_18)
        /*0008*/ 	.word	0x0000000a


	//----- nvinfo : EIATTR_MIN_STACK_SIZE
	.align		4
.L_1:
        /*000c*/ 	.byte	0x04, 0x12
        /*000e*/ 	.short	(.L_3 - .L_2)
	.align		4
.L_2:
        /*0010*/ 	.word	index@(triton_poi_fused__to_copy_arange_clamp_mul_sub_18)
        /*0014*/ 	.word	0x00000000


	//----- nvinfo : EIATTR_FRAME_SIZE
	.align		4
.L_3:
        /*0018*/ 	.byte	0x04, 0x11
        /*001a*/ 	.short	(.L_5 - .L_4)
	.align		4
.L_4:
        /*001c*/ 	.word	index@(triton_poi_fused__to_copy_arange_clamp_mul_sub_18)
        /*0020*/ 	.word	0x00000000


	//----- nvinfo : EIATTR_MIN_STACK_SIZE
	.align		4
.L_5:
        /*0024*/ 	.byte	0x04, 0x12
        /*0026*/ 	.short	(.L_7 - .L_6)
	.align		4
.L_6:
        /*0028*/ 	.word	index@(triton_poi_fused__to_copy_arange_clamp_mul_sub_18)
        /*002c*/ 	.word	0x00000000
.L_7:


//--------------------- .nv.info.triton_poi_fused__to_copy_arange_clamp_mul_sub_18 --------------------------
	.section	.nv.info.triton_poi_fused__to_copy_arange_clamp_mul_sub_18,"",@"SHT_CUDA_INFO"
	.sectionflags	@""
	.align	4


	//----- nvinfo : EIATTR_CUDA_API_VERSION
	.align		4
        /*0000*/ 	.byte	0x04, 0x37
        /*0002*/ 	.short	(.L_9 - .L_8)
.L_8:
        /*0004*/ 	.word	0x0000007c


	//----- nvinfo : EIATTR_KPARAM_INFO
	.align		4
.L_9:
        /*0008*/ 	.byte	0x04, 0x17
        /*000a*/ 	.short	(.L_11 - .L_10)
.L_10:
        /*000c*/ 	.word	0x00000000
        /*0010*/ 	.short	0x0001
        /*0012*/ 	.short	0x0008
        /*0014*/ 	.byte	0x00, 0xf0, 0x11, 0x00


	//----- nvinfo : EIATTR_KPARAM_INFO
	.align		4
.L_11:
        /*0018*/ 	.byte	0x04, 0x17
        /*001a*/ 	.short	(.L_13 - .L_12)
.L_12:
        /*001c*/ 	.word	0x00000000
        /*0020*/ 	.short	0x0000
        /*0022*/ 	.short	0x0000
        /*0024*/ 	.byte	0x00, 0xf4, 0x21, 0x00


	//----- nvinfo : EIATTR_SPARSE_MMA_MASK
	.align		4
.L_13:
        /*0028*/ 	.byte	0x03, 0x50
        /*002a*/ 	.short	0x0000


	//----- nvinfo : EIATTR_MAXREG_COUNT
	.align		4
        /*002c*/ 	.byte	0x03, 0x1b
        /*002e*/ 	.short	0x00ff


	//----- nvinfo : EIATTR_EXIT_INSTR_OFFSETS
	.align		4
        /*0030*/ 	.byte	0x04, 0x1c
        /*0032*/ 	.short	(.L_15 - .L_14)


	//   ....[0]....
.L_14:
        /*0034*/ 	.word	0x000000f0


	//   ....[1]....
        /*0038*/ 	.word	0x00000120


	//----- nvinfo : EIATTR_REQNTID
	.align		4
.L_15:
        /*003c*/ 	.byte	0x04, 0x10
        /*003e*/ 	.short	(.L_17 - .L_16)
.L_16:
        /*0040*/ 	.word	0x00000020
        /*0044*/ 	.word	0x00000001
        /*0048*/ 	.word	0x00000001


	//----- nvinfo : EIATTR_CBANK_PARAM_SIZE
	.align		4
.L_17:
        /*004c*/ 	.byte	0x03, 0x19
        /*004e*/ 	.short	0x000c


	//----- nvinfo : EIATTR_PARAM_CBANK
	.align		4
        /*0050*/ 	.byte	0x04, 0x0a
        /*0052*/ 	.short	(.L_19 - .L_18)
	.align		4
.L_18:
        /*0054*/ 	.word	index@(.nv.constant0.triton_poi_fused__to_copy_arange_clamp_mul_sub_18)
        /*0058*/ 	.short	0x0210
        /*005a*/ 	.short	0x000c


	//----- nvinfo : EIATTR_SW_WAR
	.align		4
.L_19:
        /*005c*/ 	.byte	0x04, 0x36
        /*005e*/ 	.short	(.L_21 - .L_20)
.L_20:
        /*0060*/ 	.word	0x00000008
.L_21:


//--------------------- .nv.callgraph             --------------------------
	.section	.nv.callgraph,"",@"SHT_CUDA_CALLGRAPH"
	.align	4
	.sectionentsize	8
	.align		4
        /*0000*/ 	.word	0x00000000
	.align		4
        /*0004*/ 	.word	0xffffffff
	.align		4
        /*0008*/ 	.word	0x00000000
	.align		4
        /*000c*/ 	.word	0xfffffffe
	.align		4
        /*0010*/ 	.word	0x00000000
	.align		4
        /*0014*/ 	.word	0xfffffffd
	.align		4
        /*0018*/ 	.word	0x00000000
	.align		4
        /*001c*/ 	.word	0xfffffffc


//--------------------- .text.triton_poi_fused__to_copy_arange_clamp_mul_sub_18 --------------------------
	.section	.text.triton_poi_fused__to_copy_arange_clamp_mul_sub_18,"ax",@progbits
	.align	128
        .global         triton_poi_fused__to_copy_arange_clamp_mul_sub_18
        .type           triton_poi_fused__to_copy_arange_clamp_mul_sub_18,@function
        .size           triton_poi_fused__to_copy_arange_clamp_mul_sub_18,(.L_x_1 - triton_poi_fused__to_copy_arange_clamp_mul_sub_18)
        .other          triton_poi_fused__to_copy_arange_clamp_mul_sub_18,@"STO_CUDA_ENTRY STV_DEFAULT"
triton_poi_fused__to_copy_arange_clamp_mul_sub_18:
.text.triton_poi_fused__to_copy_arange_clamp_mul_sub_18:
[----:B------:R-:W0:Y:S02]  /*0000*/  LDC R1, c[0x0][0x28] ;  /* 0x00000a00ff017b82 */ /* 0x000e240000000800 */
[----:B------:R-:W1:Y:S01]  /*0010*/  S2R R6, SR_TID.X ;  /* 0x0000000000067919 */ /* 0x000e620000002100 */
[----:B------:R-:W2:Y:S01]  /*0020*/  LDC.64 R2, c[0x0][0x210] ;  /* 0x00008400ff027b82 */ /* 0x000ea20000000a00 */
[----:B------:R-:W3:Y:S01]  /*0030*/  S2R R5, SR_CTAID.X ;  /* 0x0000000000057919 */ /* 0x000ee20000002500 */
[C---:B-1----:R-:W-:Y:S02]  /*0040*/  LOP3.LUT R0, R6.reuse, 0xf, RZ, 0xc0, !PT ;  /* 0x0000000f06007812 */ /* 0x042fe400078ec0ff */
[----:B------:R-:W-:-:S03]  /*0050*/  LOP3.LUT P0, RZ, R6, 0x10, RZ, 0xc0, !PT ;  /* 0x0000001006ff7812 */ /* 0x000fc6000780c0ff */
[----:B---3--:R-:W-:-:S04]  /*0060*/  IMAD R5, R5, 0x10, R0 ;  /* 0x0000001005057824 */ /* 0x008fc800078e0200 */
[C---:B--2---:R-:W-:Y:S01]  /*0070*/  IMAD.WIDE R2, R5.reuse, 0x4, R2 ;  /* 0x0000000405027825 */ /* 0x044fe200078e0202 */
[----:B------:R-:W-:Y:S02]  /*0080*/  I2FP.F32.S32 R0, R5 ;  /* 0x0000000500007245 */ /* 0x000fe40000201400 */
[----:B------:R-:W-:-:S03]  /*0090*/  ISETP.LT.AND P0, PT, R5, 0x10, !P0 ;  /* 0x000000100500780c */ /* 0x000fc60004701270 */
[----:B------:R-:W-:-:S05]  /*00a0*/  FMUL R0, R0, 0.46666666865348815918 ;  /* 0x3eeeeeef00007820 */ /* 0x000fca0000400000 */
[----:B------:R-:W-:-:S04]  /*00b0*/  FMNMX R0, RZ, R0, !PT ;  /* 0x00000000ff007209 */ /* 0x000fc80007800000 */
[----:B------:R-:W1:Y:S02]  /*00c0*/  F2I.TRUNC.NTZ R4, R0 ;  /* 0x0000000000047305 */ /* 0x000e64000020f100 */
[----:B-1----:R-:W-:-:S05]  /*00d0*/  I2FP.F32.S32 R7, R4 ;  /* 0x0000000400077245 */ /* 0x002fca0000201400 */
[----:B------:R-:W-:Y:S01]  /*00e0*/  FADD.SAT R7, R0, -R7 ;  /* 0x8000000700077221 */ /* 0x000fe20000002000 */
[----:B------:R-:W-:Y:S06]  /*00f0*/  @!P0 EXIT ;  /* 0x000000000000894d */ /* 0x000fec0003800000 */
[----:B------:R-:W-:Y:S02]  /*0100*/  ULDC.64 UR4, c[0x0][0x208] ;  /* 0x0000820000047ab9 */ /* 0x000fe40000000a00 */
[----:B------:R-:W-:Y:S01]  /*0110*/  STG.E desc[UR4][R2.64], R7 ;  /* 0x0000000702007986 */ /* 0x000fe2000c101904 */
[----:B------:R-:W-:Y:S05]  /*0120*/  EXIT ;  /* 0x000000000000794d */ /* 0x000fea0003800000 */
.L_x_0:
[----:B------:R-:W-:-:S00]  /*0130*/  BRA `(.L_x_0) ;  /* 0xfffffffc00fc7947 */ /* 0x000fc0000383ffff */
[----:B------:R-:W-:-:S00]  /*0140*/  NOP ;  /* 0x0000000000007918 */ /* 0x000fc00000000000 */
        /* <DEDUP_REMOVED lines=11> */
.L_x_1:


//--------------------- .nv.constant0.triton_poi_fused__to_copy_arange_clamp_mul_sub_18 --------------------------
	.section	.nv.constant0.triton_poi_fused__to_copy_arange_clamp_mul_sub_18,"a",@progbits
	.sectionflags	@""
	.align	4
.nv.constant0.triton_poi_fused__to_copy_arange_clamp_mul_sub_18:
	.zero		540
